	.headerflags	@"EF_CUDA_TEXMODE_UNIFIED EF_CUDA_64BIT_ADDRESS EF_CUDA_ACCELERATORS EF_CUDA_SM90 EF_CUDA_VIRTUAL_SM(EF_CUDA_SM90)"
	.elftype	@"ET_EXEC"


//--------------------- .nv.info                  --------------------------
	.section	.nv.info,"",@"SHT_CUDA_INFO"
	.align	4


	//----- nvinfo : EIATTR_REGCOUNT
	.align		4
        /*0000*/ 	.byte	0x04, 0x2f
        /*0002*/ 	.short	(.L_3 - .L_2)
	.align		4
.L_2:
        /*0004*/ 	.word	index@(triton_poi_fused__native_batch_norm_legit_no_training_relu_36)
        /*0008*/ 	.word	0x00000026


	//----- nvinfo : EIATTR_MIN_STACK_SIZE
	.align		4
.L_3:
        /*000c*/ 	.byte	0x04, 0x12
        /*000e*/ 	.short	(.L_5 - .L_4)
	.align		4
.L_4:
        /*0010*/ 	.word	index@(triton_poi_fused__native_batch_norm_legit_no_training_relu_36)
        /*0014*/ 	.word	0x00000000


	//----- nvinfo : EIATTR_FRAME_SIZE
	.align		4
.L_5:
        /*0018*/ 	.byte	0x04, 0x11
        /*001a*/ 	.short	(.L_7 - .L_6)
	.align		4
.L_6:
        /*001c*/ 	.word	index@(triton_poi_fused__native_batch_norm_legit_no_training_relu_36)
        /*0020*/ 	.word	0x00000000


	//----- nvinfo : EIATTR_MIN_STACK_SIZE
	.align		4
.L_7:
        /*0024*/ 	.byte	0x04, 0x12
        /*0026*/ 	.short	(.L_9 - .L_8)
	.align		4
.L_8:
        /*0028*/ 	.word	index@(triton_poi_fused__native_batch_norm_legit_no_training_relu_36)
        /*002c*/ 	.word	0x00000000
.L_9:


//--------------------- .nv.info.triton_poi_fused__native_batch_norm_legit_no_training_relu_36 --------------------------
	.section	.nv.info.triton_poi_fused__native_batch_norm_legit_no_training_relu_36,"",@"SHT_CUDA_INFO"
	.sectionflags	@""
	.align	4


	//----- nvinfo : EIATTR_CUDA_API_VERSION
	.align		4
        /*0000*/ 	.byte	0x04, 0x37
        /*0002*/ 	.short	(.L_11 - .L_10)
.L_10:
        /*0004*/ 	.word	0x0000007c


	//----- nvinfo : EIATTR_KPARAM_INFO
	.align		4
.L_11:
        /*0008*/ 	.byte	0x04, 0x17
        /*000a*/ 	.short	(.L_13 - .L_12)
.L_12:
        /*000c*/ 	.word	0x00000000
        /*0010*/ 	.short	0x0007
        /*0012*/ 	.short	0x0034
        /*0014*/ 	.byte	0x00, 0xf0, 0x11, 0x00


	//----- nvinfo : EIATTR_KPARAM_INFO
	.align		4
.L_13:
        /*0018*/ 	.byte	0x04, 0x17
        /*001a*/ 	.short	(.L_15 - .L_14)
.L_14:
        /*001c*/ 	.word	0x00000000
        /*0020*/ 	.short	0x0006
        /*0022*/ 	.short	0x0030
        /*0024*/ 	.byte	0x00, 0xf0, 0x11, 0x00


	//----- nvinfo : EIATTR_KPARAM_INFO
	.align		4
.L_15:
        /*0028*/ 	.byte	0x04, 0x17
        /*002a*/ 	.short	(.L_17 - .L_16)
.L_16:
        /*002c*/ 	.word	0x00000000
        /*0030*/ 	.short	0x0005
        /*0032*/ 	.short	0x0028
        /*0034*/ 	.byte	0x00, 0xf4, 0x21, 0x00


	//----- nvinfo : EIATTR_KPARAM_INFO
	.align		4
.L_17:
        /*0038*/ 	.byte	0x04, 0x17
        /*003a*/ 	.short	(.L_19 - .L_18)
.L_18:
        /*003c*/ 	.word	0x00000000
        /*0040*/ 	.short	0x0004
        /*0042*/ 	.short	0x0020
        /*0044*/ 	.byte	0x00, 0xf4, 0x21, 0x00


	//----- nvinfo : EIATTR_KPARAM_INFO
	.align		4
.L_19:
        /*0048*/ 	.byte	0x04, 0x17
        /*004a*/ 	.short	(.L_21 - .L_20)
.L_20:
        /*004c*/ 	.word	0x00000000
        /*0050*/ 	.short	0x0003
        /*0052*/ 	.short	0x0018
        /*0054*/ 	.byte	0x00, 0xf4, 0x21, 0x00


	//----- nvinfo : EIATTR_KPARAM_INFO
	.align		4
.L_21:
        /*0058*/ 	.byte	0x04, 0x17
        /*005a*/ 	.short	(.L_23 - .L_22)
.L_22:
        /*005c*/ 	.word	0x00000000
        /*0060*/ 	.short	0x0002
        /*0062*/ 	.short	0x0010
        /*0064*/ 	.byte	0x00, 0xf4, 0x21, 0x00


	//----- nvinfo : EIATTR_KPARAM_INFO
	.align		4
.L_23:
        /*0068*/ 	.byte	0x04, 0x17
        /*006a*/ 	.short	(.L_25 - .L_24)
.L_24:
        /*006c*/ 	.word	0x00000000
        /*0070*/ 	.short	0x0001
        /*0072*/ 	.short	0x0008
        /*0074*/ 	.byte	0x00, 0xf4, 0x21, 0x00


	//----- nvinfo : EIATTR_KPARAM_INFO
	.align		4
.L_25:
        /*0078*/ 	.byte	0x04, 0x17
        /*007a*/ 	.short	(.L_27 - .L_26)
.L_26:
        /*007c*/ 	.word	0x00000000
        /*0080*/ 	.short	0x0000
        /*0082*/ 	.short	0x0000
        /*0084*/ 	.byte	0x00, 0xf4, 0x21, 0x00


	//----- nvinfo : EIATTR_SPARSE_MMA_MASK
	.align		4
.L_27:
        /*0088*/ 	.byte	0x03, 0x50
        /*008a*/ 	.short	0x0000


	//----- nvinfo : EIATTR_MAXREG_COUNT
	.align		4
        /*008c*/ 	.byte	0x03, 0x1b
        /*008e*/ 	.short	0x00ff


	//----- nvinfo : EIATTR_EXIT_INSTR_OFFSETS
	.align		4
        /*0090*/ 	.byte	0x04, 0x1c
        /*0092*/ 	.short	(.L_29 - .L_28)


	//   ....[0]....
.L_28:
        /*0094*/ 	.word	0x000012f0


	//   ....[1]....
        /*0098*/ 	.word	0x00001390


	//----- nvinfo : EIATTR_REQNTID
	.align		4
.L_29:
        /*009c*/ 	.byte	0x04, 0x10
        /*009e*/ 	.short	(.L_31 - .L_30)
.L_30:
        /*00a0*/ 	.word	0x00000080
        /*00a4*/ 	.word	0x00000001
        /*00a8*/ 	.word	0x00000001


	//----- nvinfo : EIATTR_CBANK_PARAM_SIZE
	.align		4
.L_31:
        /*00ac*/ 	.byte	0x03, 0x19
        /*00ae*/ 	.short	0x0038


	//----- nvinfo : EIATTR_PARAM_CBANK
	.align		4
        /*00b0*/ 	.byte	0x04, 0x0a
        /*00b2*/ 	.short	(.L_33 - .L_32)
	.align		4
.L_32:
        /*00b4*/ 	.word	index@(.nv.constant0.triton_poi_fused__native_batch_norm_legit_no_training_relu_36)
        /*00b8*/ 	.short	0x0210
        /*00ba*/ 	.short	0x0038


	//----- nvinfo : EIATTR_SW_WAR
	.align		4
.L_33:
        /*00bc*/ 	.byte	0x04, 0x36
        /*00be*/ 	.short	(.L_35 - .L_34)
.L_34:
        /*00c0*/ 	.word	0x00000008
.L_35:


//--------------------- .nv.callgraph             --------------------------
	.section	.nv.callgraph,"",@"SHT_CUDA_CALLGRAPH"
	.align	4
	.sectionentsize	8
	.align		4
        /*0000*/ 	.word	0x00000000
	.align		4
        /*0004*/ 	.word	0xffffffff
	.align		4
        /*0008*/ 	.word	0x00000000
	.align		4
        /*000c*/ 	.word	0xfffffffe
	.align		4
        /*0010*/ 	.word	0x00000000
	.align		4
        /*0014*/ 	.word	0xfffffffd
	.align		4
        /*0018*/ 	.word	0x00000000
	.align		4
        /*001c*/ 	.word	0xfffffffc


//--------------------- .nv.constant4             --------------------------
	.section	.nv.constant4,"a",@progbits
	.align	8
	.align		8
.nv.constant4:
        /*0000*/ 	.dword	_$_str
	.align		8
        /*0008*/ 	.dword	_$_str_$_2


//--------------------- .text.triton_poi_fused__native_batch_norm_legit_no_training_relu_36 --------------------------
	.section	.text.triton_poi_fused__native_batch_norm_legit_no_training_relu_36,"ax",@progbits
	.sectionflags	@"SHF_BARRIERS=1"
	.align	128
        .global         triton_poi_fused__native_batch_norm_legit_no_training_relu_36
        .type           triton_poi_fused__native_batch_norm_legit_no_training_relu_36,@function
        .size           triton_poi_fused__native_batch_norm_legit_no_training_relu_36,(.L_x_1 - triton_poi_fused__native_batch_norm_legit_no_training_relu_36)
        .other          triton_poi_fused__native_batch_norm_legit_no_training_relu_36,@"STO_CUDA_ENTRY STV_DEFAULT"
triton_poi_fused__native_batch_norm_legit_no_training_relu_36:
.text.triton_poi_fused__native_batch_norm_legit_no_training_relu_36:
[----:B------:R-:W0:Y:S01]  /*0000*/  LDC R1, c[0x0][0x28] ;  /* 0x00000a00ff017b82 */ /* 0x000e220000000800 */
[----:B------:R-:W1:Y:S07]  /*0010*/  S2R R2, SR_TID.X ;  /* 0x0000000000027919 */ /* 0x000e6e0000002100 */
[----:B------:R-:W2:Y:S01]  /*0020*/  LDC.64 R20, c[0x0][0x218] ;  /* 0x00008600ff147b82 */ /* 0x000ea20000000a00 */
[----:B------:R-:W-:Y:S02]  /*0030*/  CS2R R8, SRZ ;  /* 0x0000000000087805 */ /* 0x000fe4000001ff00 */
[----:B------:R-:W-:Y:S01]  /*0040*/  CS2R R10, SRZ ;  /* 0x00000000000a7805 */ /* 0x000fe2000001ff00 */
[----:B------:R-:W3:Y:S01]  /*0050*/  S2R R3, SR_CTAID.Y ;  /* 0x0000000000037919 */ /* 0x000ee20000002600 */
[----:B------:R-:W-:Y:S01]  /*0060*/  ULDC.64 UR6, c[0x0][0x208] ;  /* 0x0000820000067ab9 */ /* 0x000fe20000000a00 */
[----:B------:R-:W4:Y:S02]  /*0070*/  S2R R0, SR_CTAID.X ;  /* 0x0000000000007919 */ /* 0x000f240000002500 */
[----:B------:R-:W5:Y:S08]  /*0080*/  LDC.64 R32, c[0x0][0x210] ;  /* 0x00008400ff207b82 */ /* 0x000f700000000a00 */
[----:B------:R-:W2:Y:S01]  /*0090*/  LDC.64 R28, c[0x0][0x220] ;  /* 0x00008800ff1c7b82 */ /* 0x000ea20000000a00 */
[----:B-1----:R-:W-:-:S02]  /*00a0*/  SHF.L.U32 R4, R2, 0x2, RZ ;  /* 0x0000000202047819 */ /* 0x002fc400000006ff */
[----:B---3--:R-:W-:Y:S02]  /*00b0*/  SHF.L.U32 R3, R3, 0xa, RZ ;  /* 0x0000000a03037819 */ /* 0x008fe400000006ff */
[----:B------:R-:W-:Y:S02]  /*00c0*/  LOP3.LUT R4, R4, 0x1fc, RZ, 0xc0, !PT ;  /* 0x000001fc04047812 */ /* 0x000fe400078ec0ff */
[----:B----4-:R-:W-:Y:S02]  /*00d0*/  ISETP.GE.AND P2, PT, R0, 0x24, PT ;  /* 0x000000240000780c */ /* 0x010fe40003f46270 */
[----:B------:R-:W-:Y:S02]  /*00e0*/  LOP3.LUT R5, R3, R4, RZ, 0xfc, !PT ;  /* 0x0000000403057212 */ /* 0x000fe400078efcff */
[----:B------:R-:W-:Y:S02]  /*00f0*/  LOP3.LUT R12, R3, 0x200, R4, 0xfe, !PT ;  /* 0x00000200030c7812 */ /* 0x000fe400078efe04 */
[C---:B------:R-:W-:Y:S01]  /*0100*/  ISETP.GE.AND P1, PT, R5.reuse, 0x600, PT ;  /* 0x000006000500780c */ /* 0x040fe20003f26270 */
[C---:B------:R-:W-:Y:S01]  /*0110*/  IMAD.HI R6, R5.reuse, 0x2aaaaaab, RZ ;  /* 0x2aaaaaab05067827 */ /* 0x040fe200078e02ff */
[----:B------:R-:W-:-:S03]  /*0120*/  ISETP.LT.AND P0, PT, R5, 0x600, !P2 ;  /* 0x000006000500780c */ /* 0x000fc60005701270 */
[----:B------:R-:W-:Y:S01]  /*0130*/  IMAD.HI R13, R12, 0x2aaaaaab, RZ ;  /* 0x2aaaaaab0c0d7827 */ /* 0x000fe200078e02ff */
[----:B------:R-:W-:-:S04]  /*0140*/  SHF.R.U32.HI R7, RZ, 0x1f, R6 ;  /* 0x0000001fff077819 */ /* 0x000fc80000011606 */
[----:B------:R-:W-:Y:S02]  /*0150*/  LEA.HI.SX32 R6, R6, R7, 0x1a ;  /* 0x0000000706067211 */ /* 0x000fe400078fd2ff */
[----:B------:R-:W-:-:S03]  /*0160*/  SHF.R.U32.HI R14, RZ, 0x1f, R13 ;  /* 0x0000001fff0e7819 */ /* 0x000fc6000001160d */
[----:B------:R-:W-:Y:S01]  /*0170*/  IMAD R27, R6, -0x180, R5 ;  /* 0xfffffe80061b7824 */ /* 0x000fe200078e0205 */
[----:B------:R-:W-:Y:S02]  /*0180*/  CS2R R4, SRZ ;  /* 0x0000000000047805 */ /* 0x000fe4000001ff00 */
[----:B------:R-:W-:Y:S01]  /*0190*/  LEA.HI.SX32 R14, R13, R14, 0x1a ;  /* 0x0000000e0d0e7211 */ /* 0x000fe200078fd2ff */
[----:B------:R-:W-:Y:S02]  /*01a0*/  IMAD R7, R0, 0x180, R27 ;  /* 0x0000018000077824 */ /* 0x000fe400078e021b */
[----:B--2---:R-:W-:-:S04]  /*01b0*/  IMAD.WIDE R16, R27, 0x4, R20 ;  /* 0x000000041b107825 */ /* 0x004fc800078e0214 */
[----:B------:R-:W-:Y:S01]  /*01c0*/  IMAD R19, R6, 0x3600, R7 ;  /* 0x0000360006137824 */ /* 0x000fe200078e0207 */
[----:B------:R-:W-:Y:S01]  /*01d0*/  CS2R R6, SRZ ;  /* 0x0000000000067805 */ /* 0x000fe2000001ff00 */
[----:B------:R1:W2:Y:S02]  /*01e0*/  @!P1 LDG.E.EL.128 R8, desc[UR6][R16.64] ;  /* 0x0000000610089981 */ /* 0x0002a4000c2e1d00 */
[----:B-----5:R-:W-:-:S05]  /*01f0*/  IMAD.WIDE R18, R19, 0x4, R32 ;  /* 0x0000000413127825 */ /* 0x020fca00078e0220 */
[----:B------:R3:W2:Y:S01]  /*0200*/  @P0 LDG.E.EL.128 R4, desc[UR6][R18.64] ;  /* 0x0000000612040981 */ /* 0x0006a2000c2e1d00 */
[----:B------:R-:W-:Y:S01]  /*0210*/  IMAD R25, R14, -0x180, R12 ;  /* 0xfffffe800e197824 */ /* 0x000fe200078e020c */
[----:B------:R-:W-:-:S03]  /*0220*/  ISETP.GE.AND P0, PT, R12, 0x600, PT ;  /* 0x000006000c00780c */ /* 0x000fc60003f06270 */
[----:B------:R-:W-:Y:S01]  /*0230*/  IMAD R13, R14, 0x3600, R25 ;  /* 0x000036000e0d7824 */ /* 0x000fe200078e0219 */
[----:B------:R-:W-:-:S03]  /*0240*/  ISETP.LT.AND P2, PT, R12, 0x600, !P2 ;  /* 0x000006000c00780c */ /* 0x000fc60005741270 */
[----:B------:R-:W-:Y:S01]  /*0250*/  IMAD R13, R0, 0x180, R13 ;  /* 0x00000180000d7824 */ /* 0x000fe200078e020d */
[----:B------:R-:W-:Y:S02]  /*0260*/  CS2R R14, SRZ ;  /* 0x00000000000e7805 */ /* 0x000fe4000001ff00 */
[----:B-1----:R-:W-:Y:S02]  /*0270*/  CS2R R16, SRZ ;  /* 0x0000000000107805 */ /* 0x002fe4000001ff00 */
[----:B---3--:R-:W-:Y:S01]  /*0280*/  CS2R R18, SRZ ;  /* 0x0000000000127805 */ /* 0x008fe2000001ff00 */
[----:B------:R-:W-:Y:S01]  /*0290*/  IMAD.WIDE R32, R13, 0x4, R32 ;  /* 0x000000040d207825 */ /* 0x000fe200078e0220 */
[----:B------:R-:W-:Y:S02]  /*02a0*/  CS2R R12, SRZ ;  /* 0x00000000000c7805 */ /* 0x000fe4000001ff00 */
[----:B------:R-:W-:Y:S01]  /*02b0*/  CS2R R22, SRZ ;  /* 0x0000000000167805 */ /* 0x000fe2000001ff00 */
[----:B------:R-:W-:Y:S01]  /*02c0*/  IMAD.WIDE R34, R25, 0x4, R20 ;  /* 0x0000000419227825 */ /* 0x000fe200078e0214 */
[----:B------:R-:W-:-:S02]  /*02d0*/  CS2R R20, SRZ ;  /* 0x0000000000147805 */ /* 0x000fc4000001ff00 */
[----:B------:R-:W3:Y:S01]  /*02e0*/  @P2 LDG.E.EL.128 R12, desc[UR6][R32.64] ;  /* 0x00000006200c2981 */ /* 0x000ee2000c2e1d00 */
[----:B0-----:R-:W-:-:S03]  /*02f0*/  IMAD.WIDE R30, R27, 0x4, R28 ;  /* 0x000000041b1e7825 */ /* 0x001fc600078e021c */
[----:B------:R-:W3:Y:S04]  /*0300*/  @!P0 LDG.E.EL.128 R16, desc[UR6][R34.64] ;  /* 0x0000000622108981 */ /* 0x000ee8000c2e1d00 */
[----:B------:R-:W4:Y:S01]  /*0310*/  @!P1 LDG.E.EL.128 R20, desc[UR6][R30.64] ;  /* 0x000000061e149981 */ /* 0x000f22000c2e1d00 */
[----:B------:R-:W-:-:S04]  /*0320*/  IMAD.WIDE R28, R25, 0x4, R28 ;  /* 0x00000004191c7825 */ /* 0x000fc800078e021c */
[----:B--2---:R-:W-:Y:S01]  /*0330*/  FADD R8, -R8, R4 ;  /* 0x0000000408087221 */ /* 0x004fe20000000100 */
[----:B------:R-:W-:Y:S01]  /*0340*/  FADD R9, -R9, R5 ;  /* 0x0000000509097221 */ /* 0x000fe20000000100 */
[----:B------:R-:W-:Y:S01]  /*0350*/  FADD R10, -R10, R6 ;  /* 0x000000060a0a7221 */ /* 0x000fe20000000100 */
[----:B------:R-:W-:Y:S01]  /*0360*/  FADD R11, -R11, R7 ;  /* 0x000000070b0b7221 */ /* 0x000fe20000000100 */
[----:B------:R-:W-:Y:S02]  /*0370*/  CS2R R4, SRZ ;  /* 0x0000000000047805 */ /* 0x000fe4000001ff00 */
[----:B------:R-:W-:-:S06]  /*0380*/  CS2R R6, SRZ ;  /* 0x0000000000067805 */ /* 0x000fcc000001ff00 */
[----:B------:R0:W2:Y:S01]  /*0390*/  @!P0 LDG.E.EL.128 R4, desc[UR6][R28.64] ;  /* 0x000000061c048981 */ /* 0x0000a2000c2e1d00 */
[----:B---3--:R-:W-:Y:S01]  /*03a0*/  FADD R24, -R16, R12 ;  /* 0x0000000c10187221 */ /* 0x008fe20000000100 */
[----:B----4-:R-:W-:Y:S01]  /*03b0*/  FADD R16, R20, 0.0010000000474974513054 ;  /* 0x3a83126f14107421 */ /* 0x010fe20000000000 */
[----:B------:R-:W-:-:S05]  /*03c0*/  FADD R21, R21, 0.0010000000474974513054 ;  /* 0x3a83126f15157421 */ /* 0x000fca0000000000 */
[----:B------:R-:W1:Y:S08]  /*03d0*/  MUFU.SQRT R16, R16 ;  /* 0x0000001000107308 */ /* 0x000e700000002000 */
[----:B------:R-:W3:Y:S01]  /*03e0*/  MUFU.SQRT R21, R21 ;  /* 0x0000001500157308 */ /* 0x000ee20000002000 */
[----:B------:R-:W-:Y:S01]  /*03f0*/  FADD R23, R23, 0.0010000000474974513054 ;  /* 0x3a83126f17177421 */ /* 0x000fe20000000000 */
[----:B------:R-:W-:Y:S01]  /*0400*/  FADD R17, -R17, R13 ;  /* 0x0000000d11117221 */ /* 0x000fe20000000100 */
[----:B------:R-:W-:Y:S01]  /*0410*/  HFMA2.MMA R13, -RZ, RZ, 1.625, 0 ;  /* 0x3e800000ff0d7435 */ /* 0x000fe200000001ff */
[----:B-1----:R-:W-:-:S04]  /*0420*/  FSETP.GT.AND P3, PT, R16, 8.50705917302346158658e+37, PT ;  /* 0x7e8000001000780b */ /* 0x002fc80003f64000 */
[----:B------:R-:W1:Y:S01]  /*0430*/  MUFU.SQRT R20, R23 ;  /* 0x0000001700147308 */ /* 0x000e620000002000 */
[C---:B------:R-:W-:Y:S02]  /*0440*/  FSETP.GEU.AND P4, PT, R16.reuse, 1.175494350822287508e-38, PT ;  /* 0x008000001000780b */ /* 0x040fe40003f8e000 */
[C---:B---3--:R-:W-:Y:S02]  /*0450*/  FSETP.GT.AND P5, PT, R21.reuse, 8.50705917302346158658e+37, PT ;  /* 0x7e8000001500780b */ /* 0x048fe40003fa4000 */
[----:B------:R-:W-:Y:S01]  /*0460*/  FSETP.GEU.AND P2, PT, R21, 1.175494350822287508e-38, PT ;  /* 0x008000001500780b */ /* 0x000fe20003f4e000 */
[----:B------:R-:W-:Y:S01]  /*0470*/  FADD R19, -R19, R15 ;  /* 0x0000000f13137221 */ /* 0x000fe20000000100 */
[C---:B------:R-:W-:Y:S02]  /*0480*/  FSEL R15, R13.reuse, 1, P3 ;  /* 0x3f8000000d0f7808 */ /* 0x040fe40001800000 */
[----:B------:R-:W-:Y:S01]  /*0490*/  @P3 FMUL R16, R16, 0.25 ;  /* 0x3e80000010103820 */ /* 0x000fe20000400000 */
[----:B------:R-:W-:Y:S01]  /*04a0*/  FADD R14, -R18, R14 ;  /* 0x0000000e120e7221 */ /* 0x000fe20000000100 */
[----:B------:R-:W-:-:S03]  /*04b0*/  FSEL R18, R13, 1, P5 ;  /* 0x3f8000000d127808 */ /* 0x000fc60002800000 */
[----:B------:R-:W-:Y:S01]  /*04c0*/  @!P4 FMUL R16, R16, 16777216 ;  /* 0x4b8000001010c820 */ /* 0x000fe20000400000 */
[----:B------:R-:W-:Y:S01]  /*04d0*/  @!P4 FMUL R15, R15, 16777216 ;  /* 0x4b8000000f0fc820 */ /* 0x000fe20000400000 */
[----:B-1----:R-:W-:Y:S01]  /*04e0*/  FSETP.GT.AND P4, PT, R20, 8.50705917302346158658e+37, PT ;  /* 0x7e8000001400780b */ /* 0x002fe20003f84000 */
[----:B------:R-:W-:Y:S01]  /*04f0*/  @P5 FMUL R21, R21, 0.25 ;  /* 0x3e80000015155820 */ /* 0x000fe20000400000 */
[----:B------:R-:W-:-:S03]  /*0500*/  @!P2 FMUL R18, R18, 16777216 ;  /* 0x4b8000001212a820 */ /* 0x000fc60000400000 */
[----:B------:R-:W-:Y:S01]  /*0510*/  @!P2 FMUL R21, R21, 16777216 ;  /* 0x4b8000001515a820 */ /* 0x000fe20000400000 */
[----:B------:R-:W-:Y:S01]  /*0520*/  FSETP.GEU.AND P2, PT, R20, 1.175494350822287508e-38, PT ;  /* 0x008000001400780b */ /* 0x000fe20003f4e000 */
[----:B------:R-:W1:Y:S01]  /*0530*/  MUFU.RCP R16, R16 ;  /* 0x0000001000107308 */ /* 0x000e620000001000 */
[----:B------:R-:W-:-:S05]  /*0540*/  FADD R22, R22, 0.0010000000474974513054 ;  /* 0x3a83126f16167421 */ /* 0x000fca0000000000 */
[----:B------:R-:W-:Y:S02]  /*0550*/  @P4 FMUL R20, R20, 0.25 ;  /* 0x3e80000014144820 */ /* 0x000fe40000400000 */
[----:B------:R-:W3:Y:S04]  /*0560*/  MUFU.RCP R21, R21 ;  /* 0x0000001500157308 */ /* 0x000ee80000001000 */
[----:B------:R-:W-:-:S04]  /*0570*/  @!P2 FMUL R20, R20, 16777216 ;  /* 0x4b8000001414a820 */ /* 0x000fc80000400000 */
[----:B------:R-:W4:Y:S01]  /*0580*/  MUFU.SQRT R12, R22 ;  /* 0x00000016000c7308 */ /* 0x000f220000002000 */
[----:B-1----:R-:W-:-:S07]  /*0590*/  FMUL R15, R16, R15 ;  /* 0x0000000f100f7220 */ /* 0x002fce0000400000 */
[----:B0-----:R-:W0:Y:S01]  /*05a0*/  MUFU.RCP R28, R20 ;  /* 0x00000014001c7308 */ /* 0x001e220000001000 */
[----:B---3--:R-:W-:Y:S01]  /*05b0*/  FMUL R16, R21, R18 ;  /* 0x0000001215107220 */ /* 0x008fe20000400000 */
[----:B------:R-:W-:Y:S02]  /*05c0*/  FSEL R21, R13, 1, P4 ;  /* 0x3f8000000d157808 */ /* 0x000fe40002000000 */
[----:B----4-:R-:W-:-:S03]  /*05d0*/  FSETP.GT.AND P3, PT, R12, 8.50705917302346158658e+37, PT ;  /* 0x7e8000000c00780b */ /* 0x010fc60003f64000 */
[----:B------:R-:W-:Y:S01]  /*05e0*/  @!P2 FMUL R21, R21, 16777216 ;  /* 0x4b8000001515a820 */ /* 0x000fe20000400000 */
[----:B------:R-:W-:-:S03]  /*05f0*/  FSETP.GEU.AND P5, PT, R12, 1.175494350822287508e-38, PT ;  /* 0x008000000c00780b */ /* 0x000fc60003fae000 */
[----:B0-----:R-:W-:Y:S01]  /*0600*/  FMUL R28, R28, R21 ;  /* 0x000000151c1c7220 */ /* 0x001fe20000400000 */
[----:B------:R-:W-:-:S05]  /*0610*/  FSEL R18, R13, 1, P3 ;  /* 0x3f8000000d127808 */ /* 0x000fca0001800000 */
[----:B------:R-:W-:Y:S01]  /*0620*/  @P3 FMUL R12, R12, 0.25 ;  /* 0x3e8000000c0c3820 */ /* 0x000fe20000400000 */
[----:B------:R-:W-:-:S03]  /*0630*/  P2R R26, PR, RZ, 0x2 ;  /* 0x00000002ff1a7803 */ /* 0x000fc60000000000 */
[----:B------:R-:W-:Y:S01]  /*0640*/  @!P5 FMUL R12, R12, 16777216 ;  /* 0x4b8000000c0cd820 */ /* 0x000fe20000400000 */
[----:B------:R-:W-:Y:S01]  /*0650*/  @!P5 FMUL R18, R18, 16777216 ;  /* 0x4b8000001212d820 */ /* 0x000fe20000400000 */
[----:B------:R-:W-:Y:S01]  /*0660*/  FMUL R16, R16, R9 ;  /* 0x0000000910107220 */ /* 0x000fe20000400000 */
[----:B------:R-:W-:Y:S01]  /*0670*/  FMUL R15, R15, R8 ;  /* 0x000000080f0f7220 */ /* 0x000fe20000400000 */
[----:B------:R-:W-:Y:S01]  /*0680*/  CS2R R8, SRZ ;  /* 0x0000000000087805 */ /* 0x000fe2000001ff00 */
[----:B--2---:R-:W-:Y:S01]  /*0690*/  FADD R4, R4, 0.0010000000474974513054 ;  /* 0x3a83126f04047421 */ /* 0x004fe20000000000 */
[----:B------:R-:W-:Y:S01]  /*06a0*/  FADD R5, R5, 0.0010000000474974513054 ;  /* 0x3a83126f05057421 */ /* 0x000fe20000000000 */
[----:B------:R-:W-:-:S04]  /*06b0*/  FADD R6, R6, 0.0010000000474974513054 ;  /* 0x3a83126f06067421 */ /* 0x000fc80000000000 */
[----:B------:R-:W0:Y:S01]  /*06c0*/  MUFU.SQRT R4, R4 ;  /* 0x0000000400047308 */ /* 0x000e220000002000 */
[----:B------:R-:W-:-:S07]  /*06d0*/  FADD R21, R7, 0.0010000000474974513054 ;  /* 0x3a83126f07157421 */ /* 0x000fce0000000000 */
[----:B------:R-:W1:Y:S08]  /*06e0*/  MUFU.SQRT R22, R5 ;  /* 0x0000000500167308 */ /* 0x000e700000002000 */
[----:B------:R-:W2:Y:S01]  /*06f0*/  MUFU.SQRT R29, R6 ;  /* 0x00000006001d7308 */ /* 0x000ea20000002000 */
[----:B0-----:R-:W-:-:S07]  /*0700*/  FSETP.GT.AND P3, PT, R4, 8.50705917302346158658e+37, PT ;  /* 0x7e8000000400780b */ /* 0x001fce0003f64000 */
[----:B------:R-:W0:Y:S01]  /*0710*/  MUFU.SQRT R20, R21 ;  /* 0x0000001500147308 */ /* 0x000e220000002000 */
[----:B-1----:R-:W-:Y:S02]  /*0720*/  FSETP.GT.AND P4, PT, R22, 8.50705917302346158658e+37, PT ;  /* 0x7e8000001600780b */ /* 0x002fe40003f84000 */
[----:B--2---:R-:W-:Y:S02]  /*0730*/  FSETP.GT.AND P6, PT, R29, 8.50705917302346158658e+37, PT ;  /* 0x7e8000001d00780b */ /* 0x004fe40003fc4000 */
[C---:B------:R-:W-:Y:S01]  /*0740*/  FSETP.GEU.AND P2, PT, R4.reuse, 1.175494350822287508e-38, PT ;  /* 0x008000000400780b */ /* 0x040fe20003f4e000 */
[----:B------:R-:W-:Y:S01]  /*0750*/  @P3 FMUL R4, R4, 0.25 ;  /* 0x3e80000004043820 */ /* 0x000fe20000400000 */
[----:B------:R-:W-:Y:S02]  /*0760*/  FSEL R23, R13, 1, P3 ;  /* 0x3f8000000d177808 */ /* 0x000fe40001800000 */
[----:B------:R-:W-:Y:S02]  /*0770*/  FSETP.GEU.AND P3, PT, R22, 1.175494350822287508e-38, PT ;  /* 0x008000001600780b */ /* 0x000fe40003f6e000 */
[----:B0-----:R-:W-:-:S03]  /*0780*/  FSETP.GT.AND P1, PT, R20, 8.50705917302346158658e+37, PT ;  /* 0x7e8000001400780b */ /* 0x001fc60003f24000 */
[----:B------:R-:W-:Y:S01]  /*0790*/  @P4 FMUL R22, R22, 0.25 ;  /* 0x3e80000016164820 */ /* 0x000fe20000400000 */
[----:B------:R-:W-:Y:S02]  /*07a0*/  FSEL R5, R13, 1, P4 ;  /* 0x3f8000000d057808 */ /* 0x000fe40002000000 */
[C---:B------:R-:W-:Y:S01]  /*07b0*/  FSETP.GEU.AND P4, PT, R29.reuse, 1.175494350822287508e-38, PT ;  /* 0x008000001d00780b */ /* 0x040fe20003f8e000 */
[----:B------:R-:W-:Y:S01]  /*07c0*/  @P6 FMUL R29, R29, 0.25 ;  /* 0x3e8000001d1d6820 */ /* 0x000fe20000400000 */
[C---:B------:R-:W-:Y:S02]  /*07d0*/  FSEL R6, R13.reuse, 1, P6 ;  /* 0x3f8000000d067808 */ /* 0x040fe40003000000 */
[----:B------:R-:W-:Y:S02]  /*07e0*/  FSEL R7, R13, 1, P1 ;  /* 0x3f8000000d077808 */ /* 0x000fe40000800000 */
[----:B------:R-:W0:Y:S01]  /*07f0*/  MUFU.RCP R13, R12 ;  /* 0x0000000c000d7308 */ /* 0x000e220000001000 */
[C---:B------:R-:W-:Y:S01]  /*0800*/  FSETP.GEU.AND P6, PT, R20.reuse, 1.175494350822287508e-38, PT ;  /* 0x008000001400780b */ /* 0x040fe20003fce000 */
[----:B------:R-:W-:Y:S01]  /*0810*/  @P1 FMUL R20, R20, 0.25 ;  /* 0x3e80000014141820 */ /* 0x000fe20000400000 */
[----:B------:R-:W-:Y:S01]  /*0820*/  @!P3 FMUL R22, R22, 16777216 ;  /* 0x4b8000001616b820 */ /* 0x000fe20000400000 */
[----:B------:R-:W-:-:S10]  /*0830*/  @!P2 FMUL R4, R4, 16777216 ;  /* 0x4b8000000404a820 */ /* 0x000fd40000400000 */
[----:B------:R-:W-:Y:S01]  /*0840*/  @!P6 FMUL R20, R20, 16777216 ;  /* 0x4b8000001414e820 */ /* 0x000fe20000400000 */
[----:B0-----:R-:W-:-:S03]  /*0850*/  FMUL R13, R13, R18 ;  /* 0x000000120d0d7220 */ /* 0x001fc60000400000 */
[----:B------:R0:W1:Y:S01]  /*0860*/  MUFU.RCP R18, R20 ;  /* 0x0000001400127308 */ /* 0x0000620000001000 */
[----:B------:R-:W-:Y:S01]  /*0870*/  FMUL R21, R13, R10 ;  /* 0x0000000a0d157220 */ /* 0x000fe20000400000 */
[----:B------:R-:W-:Y:S01]  /*0880*/  @!P4 FMUL R29, R29, 16777216 ;  /* 0x4b8000001d1dc820 */ /* 0x000fe20000400000 */
[----:B------:R-:W2:Y:S01]  /*0890*/  LDC.64 R12, c[0x0][0x228] ;  /* 0x00008a00ff0c7b82 */ /* 0x000ea20000000a00 */
[----:B0-----:R-:W-:-:S07]  /*08a0*/  FMUL R20, R28, R11 ;  /* 0x0000000b1c147220 */ /* 0x001fce0000400000 */
[----:B------:R-:W0:Y:S01]  /*08b0*/  LDC.64 R10, c[0x0][0x230] ;  /* 0x00008c00ff0a7b82 */ /* 0x000e220000000a00 */
[----:B------:R-:W-:Y:S08]  /*08c0*/  MUFU.RCP R22, R22 ;  /* 0x0000001600167308 */ /* 0x000ff00000001000 */
[----:B------:R-:W3:Y:S08]  /*08d0*/  MUFU.RCP R29, R29 ;  /* 0x0000001d001d7308 */ /* 0x000ef00000001000 */
[----:B------:R-:W4:Y:S01]  /*08e0*/  MUFU.RCP R4, R4 ;  /* 0x0000000400047308 */ /* 0x000f220000001000 */
[----:B------:R-:W-:Y:S01]  /*08f0*/  ISETP.NE.AND P1, PT, R26, RZ, PT ;  /* 0x000000ff1a00720c */ /* 0x000fe20003f25270 */
[----:B------:R-:W-:Y:S01]  /*0900*/  @!P6 FMUL R7, R7, 16777216 ;  /* 0x4b8000000707e820 */ /* 0x000fe20000400000 */
[----:B------:R-:W-:Y:S01]  /*0910*/  @!P4 FMUL R6, R6, 16777216 ;  /* 0x4b8000000606c820 */ /* 0x000fe20000400000 */
[----:B------:R-:W-:Y:S01]  /*0920*/  @!P3 FMUL R5, R5, 16777216 ;  /* 0x4b8000000505b820 */ /* 0x000fe20000400000 */
[----:B------:R-:W-:Y:S01]  /*0930*/  @!P2 FMUL R23, R23, 16777216 ;  /* 0x4b8000001717a820 */ /* 0x000fe20000400000 */
[----:B-1----:R-:W-:Y:S01]  /*0940*/  FMUL R18, R18, R7 ;  /* 0x0000000712127220 */ /* 0x002fe20000400000 */
[----:B---3--:R-:W-:Y:S01]  /*0950*/  FMUL R29, R29, R6 ;  /* 0x000000061d1d7220 */ /* 0x008fe20000400000 */
[----:B------:R-:W-:Y:S01]  /*0960*/  FMUL R26, R22, R5 ;  /* 0x00000005161a7220 */ /* 0x000fe20000400000 */
[----:B0-----:R-:W-:Y:S01]  /*0970*/  IMAD.WIDE R32, R27, 0x4, R10 ;  /* 0x000000041b207825 */ /* 0x001fe200078e020a */
[----:B------:R-:W-:-:S03]  /*0980*/  CS2R R6, SRZ ;  /* 0x0000000000067805 */ /* 0x000fc6000001ff00 */
[----:B------:R-:W-:Y:S01]  /*0990*/  IMAD.WIDE R30, R25, 0x4, R10 ;  /* 0x00000004191e7825 */ /* 0x000fe200078e020a */
[----:B------:R-:W-:-:S03]  /*09a0*/  CS2R R10, SRZ ;  /* 0x00000000000a7805 */ /* 0x000fc6000001ff00 */
[----:B----4-:R-:W-:Y:S01]  /*09b0*/  FMUL R23, R4, R23 ;  /* 0x0000001704177220 */ /* 0x010fe20000400000 */
[----:B------:R-:W-:Y:S01]  /*09c0*/  CS2R R4, SRZ ;  /* 0x0000000000047805 */ /* 0x000fe2000001ff00 */
[--C-:B--2---:R-:W-:Y:S01]  /*09d0*/  IMAD.WIDE R34, R27, 0x4, R12.reuse ;  /* 0x000000041b227825 */ /* 0x104fe200078e020c */
[----:B------:R-:W2:Y:S04]  /*09e0*/  @!P1 LDG.E.EL.128 R8, desc[UR6][R32.64] ;  /* 0x0000000620089981 */ /* 0x000ea8000c2e1d00 */
[----:B------:R-:W2:Y:S01]  /*09f0*/  @!P1 LDG.E.EL.128 R4, desc[UR6][R34.64] ;  /* 0x0000000622049981 */ /* 0x000ea2000c2e1d00 */
[----:B------:R-:W-:Y:S01]  /*0a00*/  FMUL R22, R18, R19 ;  /* 0x0000001312167220 */ /* 0x000fe20000400000 */
[----:B------:R-:W-:Y:S01]  /*0a10*/  FMUL R29, R29, R14 ;  /* 0x0000000e1d1d7220 */ /* 0x000fe20000400000 */
[----:B------:R-:W-:Y:S01]  /*0a20*/  IMAD.WIDE R18, R25, 0x4, R12 ;  /* 0x0000000419127825 */ /* 0x000fe200078e020c */
[----:B------:R-:W-:-:S03]  /*0a30*/  CS2R R12, SRZ ;  /* 0x00000000000c7805 */ /* 0x000fc6000001ff00 */
[----:B------:R-:W-:Y:S01]  /*0a40*/  FMUL R26, R26, R17 ;  /* 0x000000111a1a7220 */ /* 0x000fe20000400000 */
[----:B------:R-:W0:Y:S01]  /*0a50*/  S2UR UR5, SR_CgaCtaId ;  /* 0x00000000000579c3 */ /* 0x000e220000008800 */
[----:B------:R-:W-:Y:S01]  /*0a60*/  FMUL R23, R23, R24 ;  /* 0x0000001817177220 */ /* 0x000fe20000400000 */
[----:B------:R-:W-:Y:S01]  /*0a70*/  UMOV UR4, 0x400 ;  /* 0x0000040000047882 */ /* 0x000fe20000000000 */
[----:B------:R-:W-:Y:S01]  /*0a80*/  ISETP.GE.AND P6, PT, R0, 0x24, PT ;  /* 0x000000240000780c */ /* 0x000fe20003fc6270 */
[----:B--2---:R-:W-:Y:S01]  /*0a90*/  FFMA R4, R15, R4, R8 ;  /* 0x000000040f047223 */ /* 0x004fe20000000008 */
[----:B------:R-:W-:Y:S01]  /*0aa0*/  CS2R R14, SRZ ;  /* 0x00000000000e7805 */ /* 0x000fe2000001ff00 */
[----:B------:R-:W-:Y:S01]  /*0ab0*/  FFMA R5, R16, R5, R9 ;  /* 0x0000000510057223 */ /* 0x000fe20000000009 */
[----:B------:R-:W-:-:S04]  /*0ac0*/  CS2R R16, SRZ ;  /* 0x0000000000107805 */ /* 0x000fc8000001ff00 */
[----:B------:R1:W2:Y:S02]  /*0ad0*/  @!P0 LDG.E.EL.128 R12, desc[UR6][R18.64] ;  /* 0x00000006120c8981 */ /* 0x0002a4000c2e1d00 */
[----:B-1----:R-:W-:-:S06]  /*0ae0*/  CS2R R18, SRZ ;  /* 0x0000000000127805 */ /* 0x002fcc000001ff00 */
[----:B------:R1:W2:Y:S01]  /*0af0*/  @!P0 LDG.E.EL.128 R16, desc[UR6][R30.64] ;  /* 0x000000061e108981 */ /* 0x0002a2000c2e1d00 */
[----:B------:R-:W-:Y:S01]  /*0b00*/  LOP3.LUT R8, R3, 0x7f, R2, 0xf8, !PT ;  /* 0x0000007f03087812 */ /* 0x000fe200078ef802 */
[----:B------:R-:W-:Y:S02]  /*0b10*/  FFMA R10, R21, R6, R10 ;  /* 0x00000006150a7223 */ /* 0x000fe4000000000a */
[----:B------:R-:W3:Y:S02]  /*0b20*/  S2R R6, SR_TID.X ;  /* 0x0000000000067919 */ /* 0x000ee40000002100 */
[----:B------:R-:W-:-:S05]  /*0b30*/  IMAD.HI R9, R8, 0x2aaaaaab, RZ ;  /* 0x2aaaaaab08097827 */ /* 0x000fca00078e02ff */
[----:B------:R-:W-:-:S04]  /*0b40*/  SHF.R.U32.HI R28, RZ, 0x1f, R9 ;  /* 0x0000001fff1c7819 */ /* 0x000fc80000011609 */
[----:B------:R-:W-:Y:S01]  /*0b50*/  LEA.HI.SX32 R9, R9, R28, 0x1a ;  /* 0x0000001c09097211 */ /* 0x000fe200078fd2ff */
[----:B------:R-:W-:Y:S01]  /*0b60*/  FFMA R11, R20, R7, R11 ;  /* 0x00000007140b7223 */ /* 0x000fe2000000000b */
[----:B------:R-:W-:-:S03]  /*0b70*/  LOP3.LUT R20, R2, 0x7f, RZ, 0xc0, !PT ;  /* 0x0000007f02147812 */ /* 0x000fc600078ec0ff */
[----:B------:R-:W-:-:S04]  /*0b80*/  IMAD R7, R9, -0x180, R8 ;  /* 0xfffffe8009077824 */ /* 0x000fc800078e0208 */
[----:B------:R-:W-:Y:S01]  /*0b90*/  IMAD R2, R7, 0x24, R0 ;  /* 0x0000002407027824 */ /* 0x000fe200078e0200 */
[----:B------:R-:W-:-:S03]  /*0ba0*/  LOP3.LUT R7, R3, 0x80, R20, 0xfe, !PT ;  /* 0x0000008003077812 */ /* 0x000fc600078efe14 */
[----:B------:R-:W-:Y:S02]  /*0bb0*/  IMAD R2, R9, 0x9900, R2 ;  /* 0x0000990009027824 */ /* 0x000fe400078e0202 */
[----:B------:R-:W-:Y:S01]  /*0bc0*/  IMAD.HI R9, R7, 0x2aaaaaab, RZ ;  /* 0x2aaaaaab07097827 */ /* 0x000fe200078e02ff */
[----:B------:R-:W-:-:S04]  /*0bd0*/  FSETP.GEU.AND P1, PT, R4, RZ, PT ;  /* 0x000000ff0400720b */ /* 0x000fc80003f2e000 */
[----:B------:R-:W-:Y:S02]  /*0be0*/  SHF.R.U32.HI R24, RZ, 0x1f, R9 ;  /* 0x0000001fff187819 */ /* 0x000fe40000011609 */
[----:B-1----:R-:W-:Y:S02]  /*0bf0*/  FSEL R30, R4, RZ, P1 ;  /* 0x000000ff041e7208 */ /* 0x002fe40000800000 */
[----:B------:R-:W-:Y:S02]  /*0c00*/  LEA.HI.SX32 R24, R9, R24, 0x1a ;  /* 0x0000001809187211 */ /* 0x000fe400078fd2ff */
[----:B---3--:R-:W-:Y:S02]  /*0c10*/  SHF.L.U32 R9, R6, 0x2, RZ ;  /* 0x0000000206097819 */ /* 0x008fe400000006ff */
[----:B------:R-:W-:Y:S01]  /*0c20*/  FSETP.GEU.AND P1, PT, R5, RZ, PT ;  /* 0x000000ff0500720b */ /* 0x000fe20003f2e000 */
[----:B0-----:R-:W-:Y:S01]  /*0c30*/  UPRMT UR4, UR5, 0x654, UR4 ;  /* 0x0000065405047896 */ /* 0x001fe20008000004 */
[----:B------:R-:W-:-:S02]  /*0c40*/  LOP3.LUT R21, R9, 0x1fc, RZ, 0xc0, !PT ;  /* 0x000001fc09157812 */ /* 0x000fc400078ec0ff */
[----:B------:R-:W-:Y:S02]  /*0c50*/  FSEL R32, R5, RZ, P1 ;  /* 0x000000ff05207208 */ /* 0x000fe40000800000 */
[----:B------:R-:W-:Y:S01]  /*0c60*/  FSETP.GEU.AND P1, PT, R10, RZ, PT ;  /* 0x000000ff0a00720b */ /* 0x000fe20003f2e000 */
[----:B------:R-:W-:Y:S01]  /*0c70*/  IMAD R9, R24, -0x180, R7 ;  /* 0xfffffe8018097824 */ /* 0x000fe200078e0207 */
[----:B------:R-:W-:Y:S02]  /*0c80*/  ISETP.LT.AND P0, PT, R7, 0x600, !P6 ;  /* 0x000006000700780c */ /* 0x000fe40007701270 */
[----:B------:R-:W-:Y:S02]  /*0c90*/  LEA R7, R21, UR4, 0x3 ;  /* 0x0000000415077c11 */ /* 0x000fe4000f8e18ff */
[----:B------:R-:W-:Y:S02]  /*0ca0*/  FSEL R10, R10, RZ, P1 ;  /* 0x000000ff0a0a7208 */ /* 0x000fe40000800000 */
[C---:B------:R-:W-:Y:S01]  /*0cb0*/  FSETP.GEU.AND P1, PT, R11.reuse, RZ, PT ;  /* 0x000000ff0b00720b */ /* 0x040fe20003f2e000 */
[----:B------:R0:W-:Y:S04]  /*0cc0*/  STS [R7], R30 ;  /* 0x0000001e07007388 */ /* 0x0001e80000000800 */
[----:B------:R-:W-:Y:S01]  /*0cd0*/  STS [R7+0x8], R32 ;  /* 0x0000082007007388 */ /* 0x000fe20000000800 */
[----:B0-----:R-:W-:-:S03]  /*0ce0*/  FSEL R30, R11, RZ, P1 ;  /* 0x000000ff0b1e7208 */ /* 0x001fc60000800000 */
[----:B------:R0:W-:Y:S04]  /*0cf0*/  STS [R7+0x10], R10 ;  /* 0x0000100a07007388 */ /* 0x0001e80000000800 */
[----:B------:R1:W-:Y:S01]  /*0d00*/  STS [R7+0x18], R30 ;  /* 0x0000181e07007388 */ /* 0x0003e20000000800 */
[----:B------:R-:W-:Y:S01]  /*0d10*/  LOP3.LUT R5, R3, 0x100, R20, 0xfe, !PT ;  /* 0x0000010003057812 */ /* 0x000fe200078efe14 */
[----:B------:R-:W-:Y:S01]  /*0d20*/  IMAD R9, R9, 0x24, R0 ;  /* 0x0000002409097824 */ /* 0x000fe200078e0200 */
[----:B------:R-:W-:-:S03]  /*0d30*/  LOP3.LUT R3, R3, 0x180, R20, 0xfe, !PT ;  /* 0x0000018003037812 */ /* 0x000fc600078efe14 */
[----:B------:R-:W-:Y:S02]  /*0d40*/  IMAD R4, R24, 0x9900, R9 ;  /* 0x0000990018047824 */ /* 0x000fe400078e0209 */
[----:B------:R-:W-:Y:S01]  /*0d50*/  IMAD.HI R24, R3, 0x2aaaaaab, RZ ;  /* 0x2aaaaaab03187827 */ /* 0x000fe200078e02ff */
[----:B------:R-:W-:Y:S02]  /*0d60*/  LOP3.LUT R6, R6, 0x7f, RZ, 0xc0, !PT ;  /* 0x0000007f06067812 */ /* 0x000fe400078ec0ff */
[----:B------:R-:W-:Y:S02]  /*0d70*/  LOP3.LUT R25, R20, 0x100, RZ, 0xfc, !PT ;  /* 0x0000010014197812 */ /* 0x000fe400078efcff */
[----:B------:R-:W-:Y:S02]  /*0d80*/  SHF.R.U32.HI R9, RZ, 0x1f, R24 ;  /* 0x0000001fff097819 */ /* 0x000fe40000011618 */
[----:B------:R-:W-:Y:S02]  /*0d90*/  LOP3.LUT R6, R6, 0x180, RZ, 0xfc, !PT ;  /* 0x0000018006067812 */ /* 0x000fe400078efcff */
[----:B------:R-:W-:-:S02]  /*0da0*/  LEA.HI.SX32 R24, R24, R9, 0x1a ;  /* 0x0000000918187211 */ /* 0x000fc400078fd2ff */
[----:B------:R-:W-:Y:S02]  /*0db0*/  LEA R25, R25, UR4, 0x3 ;  /* 0x0000000419197c11 */ /* 0x000fe4000f8e18ff */
[----:B------:R-:W-:Y:S01]  /*0dc0*/  LEA R9, R6, UR4, 0x3 ;  /* 0x0000000406097c11 */ /* 0x000fe2000f8e18ff */
[----:B------:R-:W-:-:S05]  /*0dd0*/  IMAD.HI R28, R5, 0x2aaaaaab, RZ ;  /* 0x2aaaaaab051c7827 */ /* 0x000fca00078e02ff */
[----:B------:R-:W-:-:S04]  /*0de0*/  SHF.R.U32.HI R11, RZ, 0x1f, R28 ;  /* 0x0000001fff0b7819 */ /* 0x000fc8000001161c */
[----:B------:R-:W-:Y:S02]  /*0df0*/  LEA.HI.SX32 R28, R28, R11, 0x1a ;  /* 0x0000000b1c1c7211 */ /* 0x000fe400078fd2ff */
[----:B0-----:R-:W0:Y:S08]  /*0e00*/  LDC.64 R10, c[0x0][0x238] ;  /* 0x00008e00ff0a7b82 */ /* 0x001e300000000a00 */
[----:B------:R-:W-:Y:S01]  /*0e10*/  BAR.SYNC.DEFER_BLOCKING 0x0 ;  /* 0x0000000000007b1d */ /* 0x000fe20000010000 */
[----:B--2---:R-:W-:Y:S01]  /*0e20*/  FFMA R12, R23, R12, R16 ;  /* 0x0000000c170c7223 */ /* 0x004fe20000000010 */
[----:B------:R-:W-:Y:S01]  /*0e30*/  FFMA R13, R26, R13, R17 ;  /* 0x0000000d1a0d7223 */ /* 0x000fe20000000011 */
[----:B------:R-:W-:Y:S01]  /*0e40*/  FFMA R14, R29, R14, R18 ;  /* 0x0000000e1d0e7223 */ /* 0x000fe20000000012 */
[----:B------:R-:W-:Y:S01]  /*0e50*/  FFMA R19, R22, R15, R19 ;  /* 0x0000000f16137223 */ /* 0x000fe20000000013 */
[----:B------:R-:W-:-:S02]  /*0e60*/  LOP3.LUT R15, R20, 0x80, RZ, 0xfc, !PT ;  /* 0x00000080140f7812 */ /* 0x000fc400078efcff */
[----:B------:R-:W-:Y:S02]  /*0e70*/  LEA R16, R20, UR4, 0x3 ;  /* 0x0000000414107c11 */ /* 0x000fe4000f8e18ff */
[----:B------:R-:W-:Y:S02]  /*0e80*/  LEA R15, R15, UR4, 0x3 ;  /* 0x000000040f0f7c11 */ /* 0x000fe4000f8e18ff */
[----:B------:R-:W-:Y:S01]  /*0e90*/  FSETP.GEU.AND P2, PT, R14, RZ, PT ;  /* 0x000000ff0e00720b */ /* 0x000fe20003f4e000 */
[----:B------:R-:W2:Y:S01]  /*0ea0*/  LDS R17, [R16] ;  /* 0x0000000010117984 */ /* 0x000ea20000000800 */
[----:B------:R-:W-:Y:S02]  /*0eb0*/  FSETP.GEU.AND P3, PT, R13, RZ, PT ;  /* 0x000000ff0d00720b */ /* 0x000fe40003f6e000 */
[----:B------:R-:W-:Y:S02]  /*0ec0*/  FSETP.GEU.AND P4, PT, R12, RZ, PT ;  /* 0x000000ff0c00720b */ /* 0x000fe40003f8e000 */
[----:B-1----:R-:W-:-:S02]  /*0ed0*/  FSEL R30, R14, RZ, P2 ;  /* 0x000000ff0e1e7208 */ /* 0x002fc40001000000 */
[----:B------:R-:W-:Y:S01]  /*0ee0*/  FSEL R26, R13, RZ, P3 ;  /* 0x000000ff0d1a7208 */ /* 0x000fe20001800000 */
[----:B------:R-:W1:Y:S01]  /*0ef0*/  LDS R14, [R15] ;  /* 0x000000000f0e7984 */ /* 0x000e620000000800 */
[----:B------:R-:W-:-:S03]  /*0f00*/  FSEL R6, R12, RZ, P4 ;  /* 0x000000ff0c067208 */ /* 0x000fc60002000000 */
[----:B------:R-:W3:Y:S04]  /*0f10*/  LDS R13, [R25] ;  /* 0x00000000190d7984 */ /* 0x000ee80000000800 */
[----:B------:R-:W4:Y:S01]  /*0f20*/  LDS R12, [R9] ;  /* 0x00000000090c7984 */ /* 0x000f220000000800 */
[----:B------:R-:W-:Y:S01]  /*0f30*/  BAR.SYNC.DEFER_BLOCKING 0x0 ;  /* 0x0000000000007b1d */ /* 0x000fe20000010000 */
[----:B------:R-:W-:-:S04]  /*0f40*/  FSETP.GEU.AND P1, PT, R19, RZ, PT ;  /* 0x000000ff1300720b */ /* 0x000fc80003f2e000 */
[----:B------:R-:W-:Y:S02]  /*0f50*/  FSEL R32, R19, RZ, P1 ;  /* 0x000000ff13207208 */ /* 0x000fe40000800000 */
[----:B------:R-:W-:Y:S01]  /*0f60*/  LOP3.LUT R18, R8, 0x300, RZ, 0xfc, !PT ;  /* 0x0000030008127812 */ /* 0x000fe200078efcff */
[----:B------:R5:W-:Y:S04]  /*0f70*/  STS [R7], R6 ;  /* 0x0000000607007388 */ /* 0x000be80000000800 */
[----:B------:R-:W-:Y:S04]  /*0f80*/  STS [R7+0x8], R26 ;  /* 0x0000081a07007388 */ /* 0x000fe80000000800 */
[----:B------:R-:W-:Y:S04]  /*0f90*/  STS [R7+0x10], R30 ;  /* 0x0000101e07007388 */ /* 0x000fe80000000800 */
[----:B------:R0:W-:Y:S01]  /*0fa0*/  STS [R7+0x18], R32 ;  /* 0x0000182007007388 */ /* 0x0001e20000000800 */
[----:B------:R-:W-:Y:S01]  /*0fb0*/  BAR.SYNC.DEFER_BLOCKING 0x0 ;  /* 0x0000000000007b1d */ /* 0x000fe20000010000 */
[----:B------:R-:W-:Y:S01]  /*0fc0*/  ISETP.LT.AND P1, PT, R5, 0x600, !P6 ;  /* 0x000006000500780c */ /* 0x000fe20007721270 */
[----:B------:R-:W-:-:S02]  /*0fd0*/  IMAD R5, R28, -0x180, R5 ;  /* 0xfffffe801c057824 */ /* 0x000fc400078e0205 */
[----:B------:R-:W-:Y:S01]  /*0fe0*/  IMAD.HI R23, R18, 0x2aaaaaab, RZ ;  /* 0x2aaaaaab12177827 */ /* 0x000fe200078e02ff */
[----:B------:R-:W-:-:S03]  /*0ff0*/  ISETP.LT.AND P2, PT, R8, 0x600, !P6 ;  /* 0x000006000800780c */ /* 0x000fc60007741270 */
[----:B------:R-:W-:Y:S01]  /*1000*/  IMAD R21, R5, 0x24, R0 ;  /* 0x0000002405157824 */ /* 0x000fe200078e0200 */
[----:B-----5:R-:W-:Y:S02]  /*1010*/  SHF.R.U32.HI R6, RZ, 0x1f, R23 ;  /* 0x0000001fff067819 */ /* 0x020fe40000011617 */
[C---:B------:R-:W-:Y:S02]  /*1020*/  LOP3.LUT R19, R8.reuse, 0x280, RZ, 0xfc, !PT ;  /* 0x0000028008137812 */ /* 0x040fe400078efcff */
[----:B------:R-:W-:Y:S02]  /*1030*/  LOP3.LUT R20, R8, 0x200, RZ, 0xfc, !PT ;  /* 0x0000020008147812 */ /* 0x000fe400078efcff */
[----:B------:R-:W-:Y:S01]  /*1040*/  LEA.HI.SX32 R23, R23, R6, 0x1a ;  /* 0x0000000617177211 */ /* 0x000fe200078fd2ff */
[----:B0-----:R-:W-:Y:S01]  /*1050*/  IMAD.WIDE R6, R2, 0x4, R10 ;  /* 0x0000000402067825 */ /* 0x001fe200078e020a */
[----:B------:R-:W0:Y:S04]  /*1060*/  LDS R16, [R16] ;  /* 0x0000000010107984 */ /* 0x000e280000000800 */
[----:B------:R-:W5:Y:S04]  /*1070*/  LDS R15, [R15] ;  /* 0x000000000f0f7984 */ /* 0x000f680000000800 */
[----:B------:R1:W0:Y:S01]  /*1080*/  LDS R5, [R25] ;  /* 0x0000000019057984 */ /* 0x0002220000000800 */
[----:B------:R-:W-:-:S04]  /*1090*/  IMAD.HI R22, R19, 0x2aaaaaab, RZ ;  /* 0x2aaaaaab13167827 */ /* 0x000fc800078e02ff */
[----:B------:R-:W-:Y:S01]  /*10a0*/  IMAD.HI R26, R20, 0x2aaaaaab, RZ ;  /* 0x2aaaaaab141a7827 */ /* 0x000fe200078e02ff */
[----:B--2---:R2:W-:Y:S01]  /*10b0*/  @P2 STG.E desc[UR6][R6.64], R17 ;  /* 0x0000001106002986 */ /* 0x0045e2000c101906 */
[----:B------:R-:W-:Y:S02]  /*10c0*/  SHF.R.U32.HI R27, RZ, 0x1f, R22 ;  /* 0x0000001fff1b7819 */ /* 0x000fe40000011616 */
[----:B------:R-:W-:Y:S01]  /*10d0*/  ISETP.LT.AND P2, PT, R3, 0x600, !P6 ;  /* 0x000006000300780c */ /* 0x000fe20007741270 */
[----:B------:R-:W-:Y:S01]  /*10e0*/  IMAD R3, R24, -0x180, R3 ;  /* 0xfffffe8018037824 */ /* 0x000fe200078e0203 */
[----:B------:R-:W-:Y:S02]  /*10f0*/  SHF.R.U32.HI R29, RZ, 0x1f, R26 ;  /* 0x0000001fff1d7819 */ /* 0x000fe4000001161a */
[----:B------:R-:W-:Y:S01]  /*1100*/  LEA.HI.SX32 R22, R22, R27, 0x1a ;  /* 0x0000001b16167211 */ /* 0x000fe200078fd2ff */
[----:B------:R-:W-:Y:S01]  /*1110*/  IMAD R31, R3, 0x24, R0 ;  /* 0x00000024031f7824 */ /* 0x000fe200078e0200 */
[----:B------:R-:W-:Y:S01]  /*1120*/  LEA.HI.SX32 R27, R26, R29, 0x1a ;  /* 0x0000001d1a1b7211 */ /* 0x000fe200078fd2ff */
[----:B------:R-:W-:Y:S01]  /*1130*/  IMAD R3, R23, -0x180, R18 ;  /* 0xfffffe8017037824 */ /* 0x000fe200078e0212 */
[----:B------:R-:W-:Y:S01]  /*1140*/  ISETP.LT.AND P3, PT, R18, 0x600, !P6 ;  /* 0x000006001200780c */ /* 0x000fe20007761270 */
[----:B-1----:R-:W-:-:S02]  /*1150*/  IMAD R25, R22, -0x180, R19 ;  /* 0xfffffe8016197824 */ /* 0x002fc400078e0213 */
[----:B------:R-:W-:Y:S02]  /*1160*/  IMAD R29, R27, -0x180, R20 ;  /* 0xfffffe801b1d7824 */ /* 0x000fe400078e0214 */
[----:B------:R-:W-:Y:S02]  /*1170*/  IMAD R18, R3, 0x24, R0 ;  /* 0x0000002403127824 */ /* 0x000fe400078e0200 */
[----:B------:R-:W-:Y:S01]  /*1180*/  IMAD.WIDE R2, R4, 0x4, R10 ;  /* 0x0000000404027825 */ /* 0x000fe200078e020a */
[----:B------:R-:W-:Y:S02]  /*1190*/  LOP3.LUT R8, R8, 0x380, RZ, 0xfc, !PT ;  /* 0x0000038008087812 */ /* 0x000fe400078efcff */
[----:B------:R-:W-:Y:S01]  /*11a0*/  ISETP.LT.AND P5, PT, R20, 0x600, !P6 ;  /* 0x000006001400780c */ /* 0x000fe200077a1270 */
[--C-:B--2---:R-:W-:Y:S01]  /*11b0*/  IMAD R6, R29, 0x24, R0.reuse ;  /* 0x000000241d067824 */ /* 0x104fe200078e0200 */
[----:B------:R-:W-:Y:S01]  /*11c0*/  ISETP.LT.AND P4, PT, R19, 0x600, !P6 ;  /* 0x000006001300780c */ /* 0x000fe20007781270 */
[----:B------:R-:W-:Y:S01]  /*11d0*/  IMAD R25, R25, 0x24, R0 ;  /* 0x0000002419197824 */ /* 0x000fe200078e0200 */
[----:B------:R1:W-:Y:S01]  /*11e0*/  @P0 STG.E desc[UR6][R2.64], R14 ;  /* 0x0000000e02000986 */ /* 0x0003e2000c101906 */
[----:B------:R-:W-:Y:S01]  /*11f0*/  IMAD R21, R28, 0x9900, R21 ;  /* 0x000099001c157824 */ /* 0x000fe200078e0215 */
[----:B------:R-:W-:Y:S01]  /*1200*/  ISETP.LT.AND P0, PT, R8, 0x600, !P6 ;  /* 0x000006000800780c */ /* 0x000fe20007701270 */
[----:B------:R-:W-:-:S02]  /*1210*/  IMAD R19, R24, 0x9900, R31 ;  /* 0x0000990018137824 */ /* 0x000fc400078e021f */
[----:B------:R-:W-:Y:S02]  /*1220*/  IMAD R27, R27, 0x9900, R6 ;  /* 0x000099001b1b7824 */ /* 0x000fe400078e0206 */
[----:B------:R-:W-:Y:S02]  /*1230*/  IMAD R25, R22, 0x9900, R25 ;  /* 0x0000990016197824 */ /* 0x000fe400078e0219 */
[----:B------:R-:W-:Y:S02]  /*1240*/  IMAD R17, R23, 0x9900, R18 ;  /* 0x0000990017117824 */ /* 0x000fe400078e0212 */
[----:B------:R-:W-:-:S04]  /*1250*/  IMAD.WIDE R6, R21, 0x4, R10 ;  /* 0x0000000415067825 */ /* 0x000fc800078e020a */
[--C-:B------:R-:W-:Y:S01]  /*1260*/  IMAD.WIDE R22, R19, 0x4, R10.reuse ;  /* 0x0000000413167825 */ /* 0x100fe200078e020a */
[----:B---3--:R1:W-:Y:S03]  /*1270*/  @P1 STG.E desc[UR6][R6.64], R13 ;  /* 0x0000000d06001986 */ /* 0x0083e6000c101906 */
[--C-:B------:R-:W-:Y:S01]  /*1280*/  IMAD.WIDE R20, R27, 0x4, R10.reuse ;  /* 0x000000041b147825 */ /* 0x100fe200078e020a */
[----:B----4-:R1:W-:Y:S03]  /*1290*/  @P2 STG.E desc[UR6][R22.64], R12 ;  /* 0x0000000c16002986 */ /* 0x0103e6000c101906 */
[--C-:B------:R-:W-:Y:S01]  /*12a0*/  IMAD.WIDE R18, R25, 0x4, R10.reuse ;  /* 0x0000000419127825 */ /* 0x100fe200078e020a */
[----:B0-----:R1:W-:Y:S03]  /*12b0*/  @P5 STG.E desc[UR6][R20.64], R16 ;  /* 0x0000001014005986 */ /* 0x0013e6000c101906 */
[----:B------:R-:W-:Y:S01]  /*12c0*/  IMAD.WIDE R24, R17, 0x4, R10 ;  /* 0x0000000411187825 */ /* 0x000fe200078e020a */
[----:B-----5:R1:W-:Y:S04]  /*12d0*/  @P4 STG.E desc[UR6][R18.64], R15 ;  /* 0x0000000f12004986 */ /* 0x0203e8000c101906 */
[----:B------:R1:W-:Y:S01]  /*12e0*/  @P3 STG.E desc[UR6][R24.64], R5 ;  /* 0x0000000518003986 */ /* 0x0003e2000c101906 */
[----:B------:R-:W-:Y:S05]  /*12f0*/  @!P0 EXIT ;  /* 0x000000000000894d */ /* 0x000fea0003800000 */
[----:B------:R-:W0:Y:S01]  /*1300*/  LDS R9, [R9] ;  /* 0x0000000009097984 */ /* 0x000e220000000800 */
[----:B-1----:R-:W-:-:S05]  /*1310*/  IMAD.HI R2, R8, 0x2aaaaaab, RZ ;  /* 0x2aaaaaab08027827 */ /* 0x002fca00078e02ff */
[----:B------:R-:W-:-:S04]  /*1320*/  SHF.R.U32.HI R3, RZ, 0x1f, R2 ;  /* 0x0000001fff037819 */ /* 0x000fc80000011602 */
[----:B------:R-:W-:-:S05]  /*1330*/  LEA.HI.SX32 R3, R2, R3, 0x1a ;  /* 0x0000000302037211 */ /* 0x000fca00078fd2ff */
[----:B------:R-:W-:-:S04]  /*1340*/  IMAD R5, R3, -0x180, R8 ;  /* 0xfffffe8003057824 */ /* 0x000fc800078e0208 */
[----:B------:R-:W-:-:S04]  /*1350*/  IMAD R0, R5, 0x24, R0 ;  /* 0x0000002405007824 */ /* 0x000fc800078e0200 */
[----:B------:R-:W-:-:S04]  /*1360*/  IMAD R3, R3, 0x9900, R0 ;  /* 0x0000990003037824 */ /* 0x000fc800078e0200 */
[----:B------:R-:W-:-:S05]  /*1370*/  IMAD.WIDE R10, R3, 0x4, R10 ;  /* 0x00000004030a7825 */ /* 0x000fca00078e020a */
[----:B0-----:R-:W-:Y:S01]  /*1380*/  STG.E desc[UR6][R10.64], R9 ;  /* 0x000000090a007986 */ /* 0x001fe2000c101906 */
[----:B------:R-:W-:Y:S05]  /*1390*/  EXIT ;  /* 0x000000000000794d */ /* 0x000fea0003800000 */
.L_x_0:
[----:B------:R-:W-:-:S00]  /*13a0*/  BRA `(.L_x_0) ;  /* 0xfffffffc00fc7947 */ /* 0x000fc0000383ffff */
[----:B------:R-:W-:-:S00]  /*13b0*/  NOP ;  /* 0x0000000000007918 */ /* 0x000fc00000000000 */
        /* <DEDUP_REMOVED lines=12> */
.L_x_1:


//--------------------- .nv.global.init           --------------------------
	.section	.nv.global.init,"aw",@progbits
.nv.global.init:
	.type		_$_str,@object
	.size		_$_str,(_$_str_$_2 - _$_str)
_$_str:
        /*0000*/ 	.byte	0x5f, 0x5f, 0x43, 0x55, 0x44, 0x41, 0x5f, 0x46, 0x54, 0x5a, 0x00
	.type		_$_str_$_2,@object
	.size		_$_str_$_2,(.L_1 - _$_str_$_2)
_$_str_$_2:
        /*000b*/ 	.byte	0x5f, 0x5f, 0x43, 0x55, 0x44, 0x41, 0x5f, 0x50, 0x52, 0x45, 0x43, 0x5f, 0x53, 0x51, 0x52, 0x54
        /*001b*/ 	.byte	0x00
.L_1:


//--------------------- .nv.shared.triton_poi_fused__native_batch_norm_legit_no_training_relu_36 --------------------------
	.section	.nv.shared.triton_poi_fused__native_batch_norm_legit_no_training_relu_36,"aw",@nobits
	.sectionflags	@""
	.align	16
	.zero		1024


//--------------------- .nv.constant0.triton_poi_fused__native_batch_norm_legit_no_training_relu_36 --------------------------
	.section	.nv.constant0.triton_poi_fused__native_batch_norm_legit_no_training_relu_36,"a",@progbits
	.sectionflags	@""
	.align	4
.nv.constant0.triton_poi_fused__native_batch_norm_legit_no_training_relu_36:
	.zero		584
